//
// Generated by NVIDIA NVVM Compiler
//
// Compiler Build ID: CL-36424714
// Cuda compilation tools, release 13.0, V13.0.88
// Based on NVVM 20.0.0
//

.version 9.0
.target sm_100
.address_size 64

	// .globl	_Z4yoloPi

.visible .entry _Z4yoloPi(
	.param .u64 .ptr .align 1 _Z4yoloPi_param_0
)
{
	.reg .pred 	%p<2>;
	.reg .b32 	%r<8>;
	.reg .b64 	%rd<5>;

	ld.param.u64 	%rd1, [_Z4yoloPi_param_0];
	cvta.to.global.u64 	%rd2, %rd1;
	mov.u32 	%r1, %tid.y;
	mov.u32 	%r2, %ntid.x;
	mov.u32 	%r3, %tid.x;
	mad.lo.s32 	%r4, %r1, %r2, %r3;
	setp.lt.u32 	%p1, %r4, 16;
	selp.u32 	%r5, 1, 0, %p1;
	add.s32 	%r6, %r4, %r5;
	mul.wide.u32 	%rd3, %r6, 4;
	add.s64 	%rd4, %rd2, %rd3;
	mov.b32 	%r7, 0;
	st.global.u32 	[%rd4], %r7;
	bar.sync 	0;
	st.global.u32 	[%rd4], %r7;
	bar.sync 	0;
	st.global.u32 	[%rd4], %r7;
	bar.sync 	0;
	ret;

}


// ===== COMPILED SASS (sm_100) =====

	.target	sm_100

	.elftype	@"ET_EXEC"


//--------------------- .note.nv.tkinfo           --------------------------
	.section	.note.nv.tkinfo,"",@"SHT_NOTE"
	.sectionflags	@"SHF_NOTE_NV_TKINFO"
	.tkinfo
        /*0018*/ 	.word	0x00000002
        /*0030*/ 	.string	""
        /*0030*/ 	.string	"ptxas"
        /*0030*/ 	.string	"Cuda compilation tools, release 13.0, V13.0.88"
        /*0030*/ 	.string	"Build cuda_13.0.r13.0/compiler.36424714_0"
        /*0030*/ 	.string	"-arch sm_100 -m 64 "



//--------------------- .note.nv.cuinfo           --------------------------
	.section	.note.nv.cuinfo,"",@"SHT_NOTE"
	.sectionflags	@"SHF_NOTE_NV_CUINFO"
        /*0018*/ 	.short	0x0002
        /*001a*/ 	.short	0x0064
        /*001c*/ 	.short	0x0082
	.zero		2


//--------------------- .nv.info                  --------------------------
	.section	.nv.info,"",@"SHT_CUDA_INFO"
	.align	4


	//----- nvinfo : EIATTR_REGCOUNT
	.align		4
        /*0000*/ 	.byte	0x04, 0x2f
        /*0002*/ 	.short	(.L_1 - .L_0)
	.align		4
.L_0:
        /*0004*/ 	.word	index@(_Z4yoloPi)
        /*0008*/ 	.word	0x00000008


	//----- nvinfo : EIATTR_FRAME_SIZE
	.align		4
.L_1:
        /*000c*/ 	.byte	0x04, 0x11
        /*000e*/ 	.short	(.L_3 - .L_2)
	.align		4
.L_2:
        /*0010*/ 	.word	index@(_Z4yoloPi)
        /*0014*/ 	.word	0x00000000


	//----- nvinfo : EIATTR_MIN_STACK_SIZE
	.align		4
.L_3:
        /*0018*/ 	.byte	0x04, 0x12
        /*001a*/ 	.short	(.L_5 - .L_4)
	.align		4
.L_4:
        /*001c*/ 	.word	index@(_Z4yoloPi)
        /*0020*/ 	.word	0x00000000
.L_5:


//--------------------- .nv.compat                --------------------------
	.section	.nv.compat,"",@"SHT_CUDA_COMPAT_INFO"
	.align	4
        /*0000*/ 	.byte	0x02, 0x09, 0x00, 0x00, 0x02, 0x02, 0x01, 0x00, 0x02, 0x05, 0x05, 0x00, 0x03, 0x07, 0x01, 0x01
        /*0010*/ 	.byte	0x02, 0x03, 0x00, 0x00, 0x02, 0x06, 0x01, 0x00, 0x04, 0x0b, 0x08, 0x00, 0x09, 0x00, 0x00, 0x00
        /*0020*/ 	.byte	0x00, 0x00, 0x00, 0x00


//--------------------- .nv.info._Z4yoloPi        --------------------------
	.section	.nv.info._Z4yoloPi,"",@"SHT_CUDA_INFO"
	.sectionflags	@""
	.align	4


	//----- nvinfo : EIATTR_CUDA_API_VERSION
	.align		4
        /*0000*/ 	.byte	0x04, 0x37
        /*0002*/ 	.short	(.L_7 - .L_6)
.L_6:
        /*0004*/ 	.word	0x00000082


	//----- nvinfo : EIATTR_KPARAM_INFO
	.align		4
.L_7:
        /*0008*/ 	.byte	0x04, 0x17
        /*000a*/ 	.short	(.L_9 - .L_8)
.L_8:
        /*000c*/ 	.word	0x00000000
        /*0010*/ 	.short	0x0000
        /*0012*/ 	.short	0x0000
        /*0014*/ 	.byte	0x00, 0xf5, 0x21, 0x00


	//----- nvinfo : EIATTR_SPARSE_MMA_MASK
	.align		4
.L_9:
        /*0018*/ 	.byte	0x03, 0x50
        /*001a*/ 	.short	0x0000


	//----- nvinfo : EIATTR_MAXREG_COUNT
	.align		4
        /*001c*/ 	.byte	0x03, 0x1b
        /*001e*/ 	.short	0x00ff


	//----- nvinfo : EIATTR_NUM_BARRIERS
	.align		4
        /*0020*/ 	.byte	0x02, 0x4c
        /*0022*/ 	.byte	0x01
	.zero		1


	//----- nvinfo : EIATTR_MERCURY_ISA_VERSION
	.align		4
        /*0024*/ 	.byte	0x03, 0x5f
        /*0026*/ 	.short	0x0101


	//----- nvinfo : EIATTR_VRC_CTA_INIT_COUNT
	.align		4
        /*0028*/ 	.byte	0x02, 0x4a
	.zero		1
	.zero		1


	//----- nvinfo : EIATTR_EXIT_INSTR_OFFSETS
	.align		4
        /*002c*/ 	.byte	0x04, 0x1c
        /*002e*/ 	.short	(.L_11 - .L_10)


	//   ....[0]....
.L_10:
        /*0030*/ 	.word	0x00000110


	//----- nvinfo : EIATTR_CBANK_PARAM_SIZE
	.align		4
.L_11:
        /*0034*/ 	.byte	0x03, 0x19
        /*0036*/ 	.short	0x0008


	//----- nvinfo : EIATTR_PARAM_CBANK
	.align		4
        /*0038*/ 	.byte	0x04, 0x0a
        /*003a*/ 	.short	(.L_13 - .L_12)
	.align		4
.L_12:
        /*003c*/ 	.word	index@(.nv.constant0._Z4yoloPi)
        /*0040*/ 	.short	0x0380
        /*0042*/ 	.short	0x0008


	//----- nvinfo : EIATTR_SW_WAR
	.align		4
.L_13:
        /*0044*/ 	.byte	0x04, 0x36
        /*0046*/ 	.short	(.L_15 - .L_14)
.L_14:
        /*0048*/ 	.word	0x00000008
.L_15:


//--------------------- .nv.callgraph             --------------------------
	.section	.nv.callgraph,"",@"SHT_CUDA_CALLGRAPH"
	.align	4
	.sectionentsize	8
	.align		4
        /*0000*/ 	.word	0x00000000
	.align		4
        /*0004*/ 	.word	0xffffffff
	.align		4
        /*0008*/ 	.word	0x00000000
	.align		4
        /*000c*/ 	.word	0xfffffffe
	.align		4
        /*0010*/ 	.word	0x00000000
	.align		4
        /*0014*/ 	.word	0xfffffffd
	.align		4
        /*0018*/ 	.word	0x00000000
	.align		4
        /*001c*/ 	.word	0xfffffffc


//--------------------- .text._Z4yoloPi           --------------------------
	.section	.text._Z4yoloPi,"ax",@progbits
	.align	128
        .global         _Z4yoloPi
        .type           _Z4yoloPi,@function
        .size           _Z4yoloPi,(.L_x_1 - _Z4yoloPi)
        .other          _Z4yoloPi,@"STO_CUDA_ENTRY STV_DEFAULT"
_Z4yoloPi:
.text._Z4yoloPi:
[----:B------:R-:W-:Y:S01]  /*0000*/  LDC R1, c[0x0][0x37c] ;  /* 0x0000df00ff017b82 */ /* 0x000fe20000000800 */
[----:B------:R-:W0:Y:S01]  /*0010*/  S2R R0, SR_TID.Y ;  /* 0x0000000000007919 */ /* 0x000e220000002200 */
[----:B------:R-:W0:Y:S06]  /*0020*/  LDCU UR4, c[0x0][0x360] ;  /* 0x00006c00ff0477ac */ /* 0x000e2c0008000800 */
[----:B------:R-:W1:Y:S01]  /*0030*/  LDC.64 R2, c[0x0][0x380] ;  /* 0x0000e000ff027b82 */ /* 0x000e620000000a00 */
[----:B------:R-:W0:Y:S02]  /*0040*/  S2R R5, SR_TID.X ;  /* 0x0000000000057919 */ /* 0x000e240000002100 */
[----:B0-----:R-:W-:Y:S01]  /*0050*/  IMAD R0, R0, UR4, R5 ;  /* 0x0000000400007c24 */ /* 0x001fe2000f8e0205 */
[----:B------:R-:W0:Y:S04]  /*0060*/  LDCU.64 UR4, c[0x0][0x358] ;  /* 0x00006b00ff0477ac */ /* 0x000e280008000a00 */
[----:B------:R-:W-:-:S02]  /*0070*/  ISETP.GE.U32.AND P0, PT, R0, 0x10, PT ;  /* 0x000000100000780c */ /* 0x000fc40003f06070 */
[----:B------:R-:W-:-:S11]  /*0080*/  IADD3 R5, PT, PT, R0, 0x1, RZ ;  /* 0x0000000100057810 */ /* 0x000fd60007ffe0ff */
[----:B------:R-:W-:-:S05]  /*0090*/  @P0 IADD3 R5, PT, PT, R0, RZ, RZ ;  /* 0x000000ff00050210 */ /* 0x000fca0007ffe0ff */
[----:B-1----:R-:W-:-:S05]  /*00a0*/  IMAD.WIDE.U32 R2, R5, 0x4, R2 ;  /* 0x0000000405027825 */ /* 0x002fca00078e0002 */
[----:B0-----:R-:W-:Y:S01]  /*00b0*/  STG.E desc[UR4][R2.64], RZ ;  /* 0x000000ff02007986 */ /* 0x001fe2000c101904 */
[----:B------:R-:W-:Y:S06]  /*00c0*/  BAR.SYNC.DEFER_BLOCKING 0x0 ;  /* 0x0000000000007b1d */ /* 0x000fec0000010000 */
[----:B------:R-:W-:Y:S02]  /*00d0*/  STG.E desc[UR4][R2.64], RZ ;  /* 0x000000ff02007986 */ /* 0x000fe4000c101904 */
[----:B------:R-:W-:Y:S06]  /*00e0*/  BAR.SYNC.DEFER_BLOCKING 0x0 ;  /* 0x0000000000007b1d */ /* 0x000fec0000010000 */
[----:B------:R-:W-:Y:S02]  /*00f0*/  STG.E desc[UR4][R2.64], RZ ;  /* 0x000000ff02007986 */ /* 0x000fe4000c101904 */
[----:B------:R-:W-:Y:S06]  /*0100*/  BAR.SYNC.DEFER_BLOCKING 0x0 ;  /* 0x0000000000007b1d */ /* 0x000fec0000010000 */
[----:B------:R-:W-:Y:S05]  /*0110*/  EXIT ;  /* 0x000000000000794d */ /* 0x000fea0003800000 */
.L_x_0:
[----:B------:R-:W-:-:S00]  /*0120*/  BRA `(.L_x_0) ;  /* 0xfffffffc00fc7947 */ /* 0x000fc0000383ffff */
[----:B------:R-:W-:-:S00]  /*0130*/  NOP ;  /* 0x0000000000007918 */ /* 0x000fc00000000000 */
        /* <DEDUP_REMOVED lines=12> */
.L_x_1:


//--------------------- .nv.shared.reserved.0     --------------------------
	.section	.nv.shared.reserved.0,"aw",@nobits
	.weak		__nv_reservedSMEM_offset_0_alias
	.size		__nv_reservedSMEM_offset_0_alias, 0, 64
	.other		__nv_reservedSMEM_offset_0_alias,@"STO_CUDA_RESERVED_SHARED STV_DEFAULT"
__nv_reservedSMEM_offset_0_alias:
	.zero		0
	.zero		64


//--------------------- .nv.constant0._Z4yoloPi   --------------------------
	.section	.nv.constant0._Z4yoloPi,"a",@progbits
	.sectionflags	@""
	.align	4
.nv.constant0._Z4yoloPi:
	.zero		904


//--------------------- SYMBOLS --------------------------

	.type		.nv.reservedSmem.offset0,@object
	.size		.nv.reservedSmem.offset0,0x4
